	.headerflags	@"EF_CUDA_TEXMODE_UNIFIED EF_CUDA_64BIT_ADDRESS EF_CUDA_ACCELERATORS EF_CUDA_SM90 EF_CUDA_VIRTUAL_SM(EF_CUDA_SM90)"
	.elftype	@"ET_EXEC"


//--------------------- .nv.info                  --------------------------
	.section	.nv.info,"",@"SHT_CUDA_INFO"
	.align	4


	//----- nvinfo : EIATTR_REGCOUNT
	.align		4
        /*0000*/ 	.byte	0x04, 0x2f
        /*0002*/ 	.short	(.L_1 - .L_0)
	.align		4
.L_0:
        /*0004*/ 	.word	index@(triton_poi_fused__unsafe_index_0)
        /*0008*/ 	.word	0x00000014


	//----- nvinfo : EIATTR_MIN_STACK_SIZE
	.align		4
.L_1:
        /*000c*/ 	.byte	0x04, 0x12
        /*000e*/ 	.short	(.L_3 - .L_2)
	.align		4
.L_2:
        /*0010*/ 	.word	index@(triton_poi_fused__unsafe_index_0)
        /*0014*/ 	.word	0x00000000


	//----- nvinfo : EIATTR_FRAME_SIZE
	.align		4
.L_3:
        /*0018*/ 	.byte	0x04, 0x11
        /*001a*/ 	.short	(.L_5 - .L_4)
	.align		4
.L_4:
        /*001c*/ 	.word	index@(triton_poi_fused__unsafe_index_0)
        /*0020*/ 	.word	0x00000000


	//----- nvinfo : EIATTR_MIN_STACK_SIZE
	.align		4
.L_5:
        /*0024*/ 	.byte	0x04, 0x12
        /*0026*/ 	.short	(.L_7 - .L_6)
	.align		4
.L_6:
        /*0028*/ 	.word	index@(triton_poi_fused__unsafe_index_0)
        /*002c*/ 	.word	0x00000000
.L_7:


//--------------------- .nv.info.triton_poi_fused__unsafe_index_0 --------------------------
	.section	.nv.info.triton_poi_fused__unsafe_index_0,"",@"SHT_CUDA_INFO"
	.sectionflags	@""
	.align	4


	//----- nvinfo : EIATTR_CUDA_API_VERSION
	.align		4
        /*0000*/ 	.byte	0x04, 0x37
        /*0002*/ 	.short	(.L_9 - .L_8)
.L_8:
        /*0004*/ 	.word	0x0000007c


	//----- nvinfo : EIATTR_KPARAM_INFO
	.align		4
.L_9:
        /*0008*/ 	.byte	0x04, 0x17
        /*000a*/ 	.short	(.L_11 - .L_10)
.L_10:
        /*000c*/ 	.word	0x00000000
        /*0010*/ 	.short	0x0002
        /*0012*/ 	.short	0x0010
        /*0014*/ 	.byte	0x00, 0xf0, 0x11, 0x00


	//----- nvinfo : EIATTR_KPARAM_INFO
	.align		4
.L_11:
        /*0018*/ 	.byte	0x04, 0x17
        /*001a*/ 	.short	(.L_13 - .L_12)
.L_12:
        /*001c*/ 	.word	0x00000000
        /*0020*/ 	.short	0x0001
        /*0022*/ 	.short	0x0008
        /*0024*/ 	.byte	0x00, 0xf4, 0x21, 0x00


	//----- nvinfo : EIATTR_KPARAM_INFO
	.align		4
.L_13:
        /*0028*/ 	.byte	0x04, 0x17
        /*002a*/ 	.short	(.L_15 - .L_14)
.L_14:
        /*002c*/ 	.word	0x00000000
        /*0030*/ 	.short	0x0000
        /*0032*/ 	.short	0x0000
        /*0034*/ 	.byte	0x00, 0xf4, 0x21, 0x00


	//----- nvinfo : EIATTR_SPARSE_MMA_MASK
	.align		4
.L_15:
        /*0038*/ 	.byte	0x03, 0x50
        /*003a*/ 	.short	0x0000


	//----- nvinfo : EIATTR_MAXREG_COUNT
	.align		4
        /*003c*/ 	.byte	0x03, 0x1b
        /*003e*/ 	.short	0x00ff


	//----- nvinfo : EIATTR_EXIT_INSTR_OFFSETS
	.align		4
        /*0040*/ 	.byte	0x04, 0x1c
        /*0042*/ 	.short	(.L_17 - .L_16)


	//   ....[0]....
.L_16:
        /*0044*/ 	.word	0x00000400


	//----- nvinfo : EIATTR_REQNTID
	.align		4
.L_17:
        /*0048*/ 	.byte	0x04, 0x10
        /*004a*/ 	.short	(.L_19 - .L_18)
.L_18:
        /*004c*/ 	.word	0x00000080
        /*0050*/ 	.word	0x00000001
        /*0054*/ 	.word	0x00000001


	//----- nvinfo : EIATTR_CBANK_PARAM_SIZE
	.align		4
.L_19:
        /*0058*/ 	.byte	0x03, 0x19
        /*005a*/ 	.short	0x0014


	//----- nvinfo : EIATTR_PARAM_CBANK
	.align		4
        /*005c*/ 	.byte	0x04, 0x0a
        /*005e*/ 	.short	(.L_21 - .L_20)
	.align		4
.L_20:
        /*0060*/ 	.word	index@(.nv.constant0.triton_poi_fused__unsafe_index_0)
        /*0064*/ 	.short	0x0210
        /*0066*/ 	.short	0x0014


	//----- nvinfo : EIATTR_SW_WAR
	.align		4
.L_21:
        /*0068*/ 	.byte	0x04, 0x36
        /*006a*/ 	.short	(.L_23 - .L_22)
.L_22:
        /*006c*/ 	.word	0x00000008
.L_23:


//--------------------- .nv.callgraph             --------------------------
	.section	.nv.callgraph,"",@"SHT_CUDA_CALLGRAPH"
	.align	4
	.sectionentsize	8
	.align		4
        /*0000*/ 	.word	0x00000000
	.align		4
        /*0004*/ 	.word	0xffffffff
	.align		4
        /*0008*/ 	.word	0x00000000
	.align		4
        /*000c*/ 	.word	0xfffffffe
	.align		4
        /*0010*/ 	.word	0x00000000
	.align		4
        /*0014*/ 	.word	0xfffffffd
	.align		4
        /*0018*/ 	.word	0x00000000
	.align		4
        /*001c*/ 	.word	0xfffffffc


//--------------------- .text.triton_poi_fused__unsafe_index_0 --------------------------
	.section	.text.triton_poi_fused__unsafe_index_0,"ax",@progbits
	.align	128
        .global         triton_poi_fused__unsafe_index_0
        .type           triton_poi_fused__unsafe_index_0,@function
        .size           triton_poi_fused__unsafe_index_0,(.L_x_1 - triton_poi_fused__unsafe_index_0)
        .other          triton_poi_fused__unsafe_index_0,@"STO_CUDA_ENTRY STV_DEFAULT"
triton_poi_fused__unsafe_index_0:
.text.triton_poi_fused__unsafe_index_0:
[----:B------:R-:W-:Y:S01]  /*0000*/  LDC R1, c[0x0][0x28] ;  /* 0x00000a00ff017b82 */ /* 0x000fe20000000800 */
[----:B------:R-:W1:Y:S01]  /*0010*/  S2R R0, SR_TID.X ;  /* 0x0000000000007919 */ /* 0x000e620000002100 */
[----:B------:R-:W-:Y:S01]  /*0020*/  ULDC.64 UR4, c[0x0][0x208] ;  /* 0x0000820000047ab9 */ /* 0x000fe20000000a00 */
[----:B------:R-:W2:Y:S01]  /*0030*/  S2R R3, SR_CTAID.X ;  /* 0x0000000000037919 */ /* 0x000ea20000002500 */
[----:B-1----:R-:W-:Y:S01]  /*0040*/  IMAD.SHL.U32 R0, R0, 0x4, RZ ;  /* 0x0000000400007824 */ /* 0x002fe200078e00ff */
[----:B--2---:R-:W-:-:S04]  /*0050*/  SHF.R.S32.HI R2, RZ, 0x16, R3 ;  /* 0x00000016ff027819 */ /* 0x004fc80000011403 */
[----:B------:R-:W-:-:S05]  /*0060*/  LOP3.LUT R0, R0, 0x1fc, RZ, 0xc0, !PT ;  /* 0x000001fc00007812 */ /* 0x000fca00078ec0ff */
[----:B------:R-:W-:Y:S01]  /*0070*/  IMAD R0, R3, 0x200, R0 ;  /* 0x0000020003007824 */ /* 0x000fe200078e0200 */
[----:B------:R-:W-:-:S03]  /*0080*/  SGXT R3, R2, 0x1 ;  /* 0x000000010203781a */ /* 0x000fc60000000200 */
[C---:B------:R-:W-:Y:S01]  /*0090*/  VIADD R2, R0.reuse, 0x1 ;  /* 0x0000000100027836 */ /* 0x040fe20000000000 */
[----:B------:R-:W-:Y:S01]  /*00a0*/  SHF.R.S32.HI R5, RZ, 0x1f, R0 ;  /* 0x0000001fff057819 */ /* 0x000fe20000011400 */
[----:B------:R-:W-:-:S03]  /*00b0*/  VIADD R4, R0, 0x2 ;  /* 0x0000000200047836 */ /* 0x000fc60000000000 */
[----:B------:R-:W-:Y:S02]  /*00c0*/  LEA.HI R6, R3, R2, RZ, 0x6 ;  /* 0x0000000203067211 */ /* 0x000fe400078f30ff */
[----:B------:R-:W-:Y:S02]  /*00d0*/  LEA.HI R5, R5, R0, RZ, 0x6 ;  /* 0x0000000005057211 */ /* 0x000fe400078f30ff */
[----:B------:R-:W-:Y:S02]  /*00e0*/  LOP3.LUT R7, R6, 0xffffffc0, RZ, 0xc0, !PT ;  /* 0xffffffc006077812 */ /* 0x000fe400078ec0ff */
[----:B------:R-:W-:-:S03]  /*00f0*/  LEA.HI R6, R3, R4, RZ, 0x6 ;  /* 0x0000000403067211 */ /* 0x000fc600078f30ff */
[----:B------:R-:W-:Y:S01]  /*0100*/  IMAD.IADD R7, R2, 0x1, -R7 ;  /* 0x0000000102077824 */ /* 0x000fe200078e0a07 */
[----:B------:R-:W-:Y:S02]  /*0110*/  LOP3.LUT R9, R6, 0xffffffc0, RZ, 0xc0, !PT ;  /* 0xffffffc006097812 */ /* 0x000fe400078ec0ff */
[----:B------:R-:W-:Y:S02]  /*0120*/  SHF.R.S32.HI R6, RZ, 0x6, R5 ;  /* 0x00000006ff067819 */ /* 0x000fe40000011405 */
[----:B------:R-:W-:Y:S02]  /*0130*/  I2FP.F32.S32 R7, R7 ;  /* 0x0000000700077245 */ /* 0x000fe40000201400 */
[----:B------:R-:W-:Y:S02]  /*0140*/  LEA.HI R2, R6, R6, RZ, 0x6 ;  /* 0x0000000606027211 */ /* 0x000fe400078f30ff */
[----:B------:R-:W-:Y:S01]  /*0150*/  IADD3 R9, R4, -R9, RZ ;  /* 0x8000000904097210 */ /* 0x000fe20007ffe0ff */
[----:B------:R-:W-:Y:S01]  /*0160*/  FMUL R10, R7, 0.0625 ;  /* 0x3d800000070a7820 */ /* 0x000fe20000400000 */
[----:B------:R-:W-:Y:S01]  /*0170*/  LOP3.LUT R7, R2, 0xffffffc0, RZ, 0xc0, !PT ;  /* 0xffffffc002077812 */ /* 0x000fe200078ec0ff */
[----:B------:R-:W-:Y:S01]  /*0180*/  VIADD R4, R0, 0x3 ;  /* 0x0000000300047836 */ /* 0x000fe20000000000 */
[----:B------:R-:W-:Y:S01]  /*0190*/  LOP3.LUT R5, R5, 0xffffffc0, RZ, 0xc0, !PT ;  /* 0xffffffc005057812 */ /* 0x000fe200078ec0ff */
[----:B------:R-:W-:Y:S01]  /*01a0*/  F2I.TRUNC.NTZ R2, R10 ;  /* 0x0000000a00027305 */ /* 0x000fe2000020f100 */
[----:B------:R-:W-:Y:S01]  /*01b0*/  I2FP.F32.S32 R9, R9 ;  /* 0x0000000900097245 */ /* 0x000fe20000201400 */
[----:B------:R-:W-:Y:S01]  /*01c0*/  IMAD.IADD R7, R6, 0x1, -R7 ;  /* 0x0000000106077824 */ /* 0x000fe200078e0a07 */
[C---:B------:R-:W-:Y:S01]  /*01d0*/  LEA.HI R6, R3.reuse, R4, RZ, 0x6 ;  /* 0x0000000403067211 */ /* 0x040fe200078f30ff */
[----:B------:R-:W-:Y:S01]  /*01e0*/  IMAD.IADD R5, R0, 0x1, -R5 ;  /* 0x0000000100057824 */ /* 0x000fe200078e0a05 */
[----:B------:R-:W-:Y:S01]  /*01f0*/  LEA.HI R3, R3, R0, RZ, 0xc ;  /* 0x0000000003037211 */ /* 0x000fe200078f60ff */
[----:B------:R-:W-:Y:S01]  /*0200*/  FMUL R9, R9, 0.0625 ;  /* 0x3d80000009097820 */ /* 0x000fe20000400000 */
[----:B------:R-:W-:-:S02]  /*0210*/  I2FP.F32.S32 R8, R7 ;  /* 0x0000000700087245 */ /* 0x000fc40000201400 */
[----:B------:R-:W-:Y:S02]  /*0220*/  LOP3.LUT R7, R6, 0xffffffc0, RZ, 0xc0, !PT ;  /* 0xffffffc006077812 */ /* 0x000fe400078ec0ff */
[----:B------:R-:W-:Y:S01]  /*0230*/  I2FP.F32.S32 R5, R5 ;  /* 0x0000000500057245 */ /* 0x000fe20000201400 */
[----:B------:R-:W-:Y:S01]  /*0240*/  FMUL R8, R8, 0.0625 ;  /* 0x3d80000008087820 */ /* 0x000fe20000400000 */
[----:B------:R-:W-:Y:S01]  /*0250*/  IADD3 R7, R4, -R7, RZ ;  /* 0x8000000704077210 */ /* 0x000fe20007ffe0ff */
[----:B------:R-:W-:Y:S01]  /*0260*/  F2I.TRUNC.NTZ R9, R9 ;  /* 0x0000000900097305 */ /* 0x000fe2000020f100 */
[----:B------:R-:W-:Y:S01]  /*0270*/  SHF.R.S32.HI R3, RZ, 0xc, R3 ;  /* 0x0000000cff037819 */ /* 0x000fe20000011403 */
[----:B------:R-:W-:Y:S01]  /*0280*/  FMUL R6, R5, 0.0625 ;  /* 0x3d80000005067820 */ /* 0x000fe20000400000 */
[----:B------:R-:W-:Y:S01]  /*0290*/  I2FP.F32.S32 R7, R7 ;  /* 0x0000000700077245 */ /* 0x000fe20000201400 */
[----:B------:R-:W1:Y:S04]  /*02a0*/  LDC.64 R4, c[0x0][0x210] ;  /* 0x00008400ff047b82 */ /* 0x000e680000000a00 */
[----:B------:R-:W2:Y:S01]  /*02b0*/  F2I.TRUNC.NTZ R8, R8 ;  /* 0x0000000800087305 */ /* 0x000ea2000020f100 */
[----:B------:R-:W-:-:S07]  /*02c0*/  FMUL R7, R7, 0.0625 ;  /* 0x3d80000007077820 */ /* 0x000fce0000400000 */
[----:B------:R-:W3:Y:S01]  /*02d0*/  F2I.TRUNC.NTZ R6, R6 ;  /* 0x0000000600067305 */ /* 0x000ee2000020f100 */
[----:B--2---:R-:W-:-:S07]  /*02e0*/  IMAD R3, R3, 0x4, R8 ;  /* 0x0000000403037824 */ /* 0x004fce00078e0208 */
[----:B------:R-:W2:Y:S01]  /*02f0*/  F2I.TRUNC.NTZ R7, R7 ;  /* 0x0000000700077305 */ /* 0x000ea2000020f100 */
[----:B------:R-:W-:-:S04]  /*0300*/  IMAD.SHL.U32 R3, R3, 0x4, RZ ;  /* 0x0000000403037824 */ /* 0x000fc800078e00ff */
[--C-:B---3--:R-:W-:Y:S01]  /*0310*/  IMAD.IADD R11, R6, 0x1, R3.reuse ;  /* 0x00000001060b7824 */ /* 0x108fe200078e0203 */
[----:B------:R-:W-:Y:S01]  /*0320*/  IADD3 R13, R2, R3, RZ ;  /* 0x00000003020d7210 */ /* 0x000fe20007ffe0ff */
[----:B------:R-:W-:-:S04]  /*0330*/  IMAD.IADD R15, R9, 0x1, R3 ;  /* 0x00000001090f7824 */ /* 0x000fc800078e0203 */
[----:B-1----:R-:W-:-:S04]  /*0340*/  IMAD.WIDE R8, R13, 0x4, R4 ;  /* 0x000000040d087825 */ /* 0x002fc800078e0204 */
[----:B--2---:R-:W-:Y:S02]  /*0350*/  IMAD.IADD R17, R7, 0x1, R3 ;  /* 0x0000000107117824 */ /* 0x004fe400078e0203 */
[----:B------:R-:W-:-:S04]  /*0360*/  IMAD.WIDE R2, R11, 0x4, R4 ;  /* 0x000000040b027825 */ /* 0x000fc800078e0204 */
[--C-:B------:R-:W-:Y:S02]  /*0370*/  IMAD.WIDE R10, R15, 0x4, R4.reuse ;  /* 0x000000040f0a7825 */ /* 0x100fe400078e0204 */
[----:B------:R-:W1:Y:S02]  /*0380*/  LDC.64 R14, c[0x0][0x218] ;  /* 0x00008600ff0e7b82 */ /* 0x000e640000000a00 */
[----:B------:R-:W-:Y:S01]  /*0390*/  IMAD.WIDE R12, R17, 0x4, R4 ;  /* 0x00000004110c7825 */ /* 0x000fe200078e0204 */
[----:B------:R-:W2:Y:S04]  /*03a0*/  LDG.E.EL R6, desc[UR4][R10.64] ;  /* 0x000000040a067981 */ /* 0x000ea8000c2e1900 */
[----:B------:R-:W2:Y:S04]  /*03b0*/  LDG.E.EL R4, desc[UR4][R2.64] ;  /* 0x0000000402047981 */ /* 0x000ea8000c2e1900 */
[----:B------:R-:W2:Y:S04]  /*03c0*/  LDG.E.EL R5, desc[UR4][R8.64] ;  /* 0x0000000408057981 */ /* 0x000ea8000c2e1900 */
[----:B------:R-:W2:Y:S01]  /*03d0*/  LDG.E.EL R7, desc[UR4][R12.64] ;  /* 0x000000040c077981 */ /* 0x000ea2000c2e1900 */
[----:B-1----:R-:W-:-:S05]  /*03e0*/  IMAD.WIDE R14, R0, 0x4, R14 ;  /* 0x00000004000e7825 */ /* 0x002fca00078e020e */
[----:B--2---:R-:W-:Y:S01]  /*03f0*/  STG.E.128 desc[UR4][R14.64], R4 ;  /* 0x000000040e007986 */ /* 0x004fe2000c101d04 */
[----:B------:R-:W-:Y:S05]  /*0400*/  EXIT ;  /* 0x000000000000794d */ /* 0x000fea0003800000 */
.L_x_0:
[----:B------:R-:W-:-:S00]  /*0410*/  BRA `(.L_x_0) ;  /* 0xfffffffc00fc7947 */ /* 0x000fc0000383ffff */
[----:B------:R-:W-:-:S00]  /*0420*/  NOP ;  /* 0x0000000000007918 */ /* 0x000fc00000000000 */
        /* <DEDUP_REMOVED lines=13> */
.L_x_1:


//--------------------- .nv.constant0.triton_poi_fused__unsafe_index_0 --------------------------
	.section	.nv.constant0.triton_poi_fused__unsafe_index_0,"a",@progbits
	.sectionflags	@""
	.align	4
.nv.constant0.triton_poi_fused__unsafe_index_0:
	.zero		548
